//
// Generated by NVIDIA NVVM Compiler
//
// Compiler Build ID: CL-36424714
// Cuda compilation tools, release 13.0, V13.0.88
// Based on NVVM 20.0.0
//

.version 9.0
.target sm_100
.address_size 64

	// .globl	_Z12atomicReducePKfPimm

.visible .entry _Z12atomicReducePKfPimm(
	.param .u64 .ptr .align 1 _Z12atomicReducePKfPimm_param_0,
	.param .u64 .ptr .align 1 _Z12atomicReducePKfPimm_param_1,
	.param .u64 _Z12atomicReducePKfPimm_param_2,
	.param .u64 _Z12atomicReducePKfPimm_param_3
)
{
	.reg .pred 	%p<2>;
	.reg .b32 	%r<6>;
	.reg .b32 	%f<2>;
	.reg .b64 	%rd<13>;
	.reg .b64 	%fd<4>;

	ld.param.u64 	%rd2, [_Z12atomicReducePKfPimm_param_0];
	ld.param.u64 	%rd3, [_Z12atomicReducePKfPimm_param_1];
	ld.param.u64 	%rd5, [_Z12atomicReducePKfPimm_param_2];
	ld.param.u64 	%rd4, [_Z12atomicReducePKfPimm_param_3];
	mov.u32 	%r1, %ctaid.x;
	mov.u32 	%r2, %ntid.x;
	mov.u32 	%r3, %tid.x;
	mad.lo.s32 	%r4, %r1, %r2, %r3;
	cvt.s64.s32 	%rd1, %r4;
	setp.le.u64 	%p1, %rd5, %rd1;
	@%p1 bra 	$L__BB0_2;
	cvta.to.global.u64 	%rd6, %rd2;
	cvta.to.global.u64 	%rd7, %rd3;
	shl.b64 	%rd8, %rd1, 2;
	add.s64 	%rd9, %rd6, %rd8;
	ld.global.f32 	%f1, [%rd9];
	cvt.f64.f32 	%fd1, %f1;
	cvt.rn.f64.u64 	%fd2, %rd4;
	mul.f64 	%fd3, %fd2, %fd1;
	cvt.rzi.u64.f64 	%rd10, %fd3;
	shl.b64 	%rd11, %rd10, 2;
	add.s64 	%rd12, %rd7, %rd11;
	atom.global.add.u32 	%r5, [%rd12], 1;
$L__BB0_2:
	ret;

}


// ===== COMPILED SASS (sm_100) =====

	.target	sm_100

	.elftype	@"ET_EXEC"


//--------------------- .note.nv.tkinfo           --------------------------
	.section	.note.nv.tkinfo,"",@"SHT_NOTE"
	.sectionflags	@"SHF_NOTE_NV_TKINFO"
	.tkinfo
        /*0018*/ 	.word	0x00000002
        /*0030*/ 	.string	""
        /*0030*/ 	.string	"ptxas"
        /*0030*/ 	.string	"Cuda compilation tools, release 13.0, V13.0.88"
        /*0030*/ 	.string	"Build cuda_13.0.r13.0/compiler.36424714_0"
        /*0030*/ 	.string	"-arch sm_100 -m 64 "



//--------------------- .note.nv.cuinfo           --------------------------
	.section	.note.nv.cuinfo,"",@"SHT_NOTE"
	.sectionflags	@"SHF_NOTE_NV_CUINFO"
        /*0018*/ 	.short	0x0002
        /*001a*/ 	.short	0x0064
        /*001c*/ 	.short	0x0082
	.zero		2


//--------------------- .nv.info                  --------------------------
	.section	.nv.info,"",@"SHT_CUDA_INFO"
	.align	4


	//----- nvinfo : EIATTR_REGCOUNT
	.align		4
        /*0000*/ 	.byte	0x04, 0x2f
        /*0002*/ 	.short	(.L_1 - .L_0)
	.align		4
.L_0:
        /*0004*/ 	.word	index@(_Z12atomicReducePKfPimm)
        /*0008*/ 	.word	0x0000000c


	//----- nvinfo : EIATTR_FRAME_SIZE
	.align		4
.L_1:
        /*000c*/ 	.byte	0x04, 0x11
        /*000e*/ 	.short	(.L_3 - .L_2)
	.align		4
.L_2:
        /*0010*/ 	.word	index@(_Z12atomicReducePKfPimm)
        /*0014*/ 	.word	0x00000000


	//----- nvinfo : EIATTR_MIN_STACK_SIZE
	.align		4
.L_3:
        /*0018*/ 	.byte	0x04, 0x12
        /*001a*/ 	.short	(.L_5 - .L_4)
	.align		4
.L_4:
        /*001c*/ 	.word	index@(_Z12atomicReducePKfPimm)
        /*0020*/ 	.word	0x00000000
.L_5:


//--------------------- .nv.compat                --------------------------
	.section	.nv.compat,"",@"SHT_CUDA_COMPAT_INFO"
	.align	4
        /*0000*/ 	.byte	0x02, 0x09, 0x00, 0x00, 0x02, 0x02, 0x01, 0x00, 0x02, 0x05, 0x05, 0x00, 0x03, 0x07, 0x01, 0x01
        /*0010*/ 	.byte	0x02, 0x03, 0x00, 0x00, 0x02, 0x06, 0x01, 0x00, 0x04, 0x0b, 0x08, 0x00, 0x01, 0x00, 0x00, 0x00
        /*0020*/ 	.byte	0x00, 0x00, 0x00, 0x00


//--------------------- .nv.info._Z12atomicReducePKfPimm --------------------------
	.section	.nv.info._Z12atomicReducePKfPimm,"",@"SHT_CUDA_INFO"
	.sectionflags	@""
	.align	4


	//----- nvinfo : EIATTR_CUDA_API_VERSION
	.align		4
        /*0000*/ 	.byte	0x04, 0x37
        /*0002*/ 	.short	(.L_7 - .L_6)
.L_6:
        /*0004*/ 	.word	0x00000082


	//----- nvinfo : EIATTR_KPARAM_INFO
	.align		4
.L_7:
        /*0008*/ 	.byte	0x04, 0x17
        /*000a*/ 	.short	(.L_9 - .L_8)
.L_8:
        /*000c*/ 	.word	0x00000000
        /*0010*/ 	.short	0x0003
        /*0012*/ 	.short	0x0018
        /*0014*/ 	.byte	0x00, 0xf0, 0x21, 0x00


	//----- nvinfo : EIATTR_KPARAM_INFO
	.align		4
.L_9:
        /*0018*/ 	.byte	0x04, 0x17
        /*001a*/ 	.short	(.L_11 - .L_10)
.L_10:
        /*001c*/ 	.word	0x00000000
        /*0020*/ 	.short	0x0002
        /*0022*/ 	.short	0x0010
        /*0024*/ 	.byte	0x00, 0xf0, 0x21, 0x00


	//----- nvinfo : EIATTR_KPARAM_INFO
	.align		4
.L_11:
        /*0028*/ 	.byte	0x04, 0x17
        /*002a*/ 	.short	(.L_13 - .L_12)
.L_12:
        /*002c*/ 	.word	0x00000000
        /*0030*/ 	.short	0x0001
        /*0032*/ 	.short	0x0008
        /*0034*/ 	.byte	0x00, 0xf5, 0x21, 0x00


	//----- nvinfo : EIATTR_KPARAM_INFO
	.align		4
.L_13:
        /*0038*/ 	.byte	0x04, 0x17
        /*003a*/ 	.short	(.L_15 - .L_14)
.L_14:
        /*003c*/ 	.word	0x00000000
        /*0040*/ 	.short	0x0000
        /*0042*/ 	.short	0x0000
        /*0044*/ 	.byte	0x00, 0xf5, 0x21, 0x00


	//----- nvinfo : EIATTR_SPARSE_MMA_MASK
	.align		4
.L_15:
        /*0048*/ 	.byte	0x03, 0x50
        /*004a*/ 	.short	0x0000


	//----- nvinfo : EIATTR_MAXREG_COUNT
	.align		4
        /*004c*/ 	.byte	0x03, 0x1b
        /*004e*/ 	.short	0x00ff


	//----- nvinfo : EIATTR_MERCURY_ISA_VERSION
	.align		4
        /*0050*/ 	.byte	0x03, 0x5f
        /*0052*/ 	.short	0x0101


	//----- nvinfo : EIATTR_VRC_CTA_INIT_COUNT
	.align		4
        /*0054*/ 	.byte	0x02, 0x4a
	.zero		1
	.zero		1


	//----- nvinfo : EIATTR_EXIT_INSTR_OFFSETS
	.align		4
        /*0058*/ 	.byte	0x04, 0x1c
        /*005a*/ 	.short	(.L_17 - .L_16)


	//   ....[0]....
.L_16:
        /*005c*/ 	.word	0x00000090


	//   ....[1]....
        /*0060*/ 	.word	0x00000180


	//----- nvinfo : EIATTR_CBANK_PARAM_SIZE
	.align		4
.L_17:
        /*0064*/ 	.byte	0x03, 0x19
        /*0066*/ 	.short	0x0020


	//----- nvinfo : EIATTR_PARAM_CBANK
	.align		4
        /*0068*/ 	.byte	0x04, 0x0a
        /*006a*/ 	.short	(.L_19 - .L_18)
	.align		4
.L_18:
        /*006c*/ 	.word	index@(.nv.constant0._Z12atomicReducePKfPimm)
        /*0070*/ 	.short	0x0380
        /*0072*/ 	.short	0x0020


	//----- nvinfo : EIATTR_SW_WAR
	.align		4
.L_19:
        /*0074*/ 	.byte	0x04, 0x36
        /*0076*/ 	.short	(.L_21 - .L_20)
.L_20:
        /*0078*/ 	.word	0x00000008
.L_21:


//--------------------- .nv.callgraph             --------------------------
	.section	.nv.callgraph,"",@"SHT_CUDA_CALLGRAPH"
	.align	4
	.sectionentsize	8
	.align		4
        /*0000*/ 	.word	0x00000000
	.align		4
        /*0004*/ 	.word	0xffffffff
	.align		4
        /*0008*/ 	.word	0x00000000
	.align		4
        /*000c*/ 	.word	0xfffffffe
	.align		4
        /*0010*/ 	.word	0x00000000
	.align		4
        /*0014*/ 	.word	0xfffffffd
	.align		4
        /*0018*/ 	.word	0x00000000
	.align		4
        /*001c*/ 	.word	0xfffffffc


//--------------------- .text._Z12atomicReducePKfPimm --------------------------
	.section	.text._Z12atomicReducePKfPimm,"ax",@progbits
	.align	128
        .global         _Z12atomicReducePKfPimm
        .type           _Z12atomicReducePKfPimm,@function
        .size           _Z12atomicReducePKfPimm,(.L_x_1 - _Z12atomicReducePKfPimm)
        .other          _Z12atomicReducePKfPimm,@"STO_CUDA_ENTRY STV_DEFAULT"
_Z12atomicReducePKfPimm:
.text._Z12atomicReducePKfPimm:
[----:B------:R-:W-:Y:S01]  /*0000*/  LDC R1, c[0x0][0x37c] ;  /* 0x0000df00ff017b82 */ /* 0x000fe20000000800 */
[----:B------:R-:W0:Y:S07]  /*0010*/  S2R R3, SR_TID.X ;  /* 0x0000000000037919 */ /* 0x000e2e0000002100 */
[----:B------:R-:W0:Y:S01]  /*0020*/  S2UR UR4, SR_CTAID.X ;  /* 0x00000000000479c3 */ /* 0x000e220000002500 */
[----:B------:R-:W1:Y:S07]  /*0030*/  LDCU.64 UR6, c[0x0][0x390] ;  /* 0x00007200ff0677ac */ /* 0x000e6e0008000a00 */
[----:B------:R-:W0:Y:S02]  /*0040*/  LDC R0, c[0x0][0x360] ;  /* 0x0000d800ff007b82 */ /* 0x000e240000000800 */
[----:B0-----:R-:W-:-:S05]  /*0050*/  IMAD R0, R0, UR4, R3 ;  /* 0x0000000400007c24 */ /* 0x001fca000f8e0203 */
[----:B-1----:R-:W-:Y:S02]  /*0060*/  ISETP.GE.U32.AND P0, PT, R0, UR6, PT ;  /* 0x0000000600007c0c */ /* 0x002fe4000bf06070 */
[----:B------:R-:W-:-:S04]  /*0070*/  SHF.R.S32.HI R3, RZ, 0x1f, R0 ;  /* 0x0000001fff037819 */ /* 0x000fc80000011400 */
[----:B------:R-:W-:-:S13]  /*0080*/  ISETP.GE.U32.AND.EX P0, PT, R3, UR7, PT, P0 ;  /* 0x0000000703007c0c */ /* 0x000fda000bf06100 */
[----:B------:R-:W-:Y:S05]  /*0090*/  @P0 EXIT ;  /* 0x000000000000094d */ /* 0x000fea0003800000 */
[----:B------:R-:W0:Y:S01]  /*00a0*/  LDCU.128 UR8, c[0x0][0x380] ;  /* 0x00007000ff0877ac */ /* 0x000e220008000c00 */
[----:B------:R-:W1:Y:S01]  /*00b0*/  LDCU.64 UR4, c[0x0][0x358] ;  /* 0x00006b00ff0477ac */ /* 0x000e620008000a00 */
[----:B------:R-:W2:Y:S01]  /*00c0*/  LDCU.64 UR6, c[0x0][0x398] ;  /* 0x00007300ff0677ac */ /* 0x000ea20008000a00 */
[----:B0-----:R-:W-:-:S04]  /*00d0*/  LEA R6, P0, R0, UR8, 0x2 ;  /* 0x0000000800067c11 */ /* 0x001fc8000f8010ff */
[----:B------:R-:W-:-:S05]  /*00e0*/  LEA.HI.X R7, R0, UR9, R3, 0x2, P0 ;  /* 0x0000000900077c11 */ /* 0x000fca00080f1403 */
[----:B-1----:R-:W3:Y:S01]  /*00f0*/  LDG.E R6, desc[UR4][R6.64] ;  /* 0x0000000406067981 */ /* 0x002ee2000c1e1900 */
[----:B--2---:R-:W-:Y:S01]  /*0100*/  I2F.F64.U64 R4, UR6 ;  /* 0x0000000600047d12 */ /* 0x004fe20008301800 */
[----:B------:R-:W-:-:S07]  /*0110*/  IMAD.MOV.U32 R9, RZ, RZ, 0x1 ;  /* 0x00000001ff097424 */ /* 0x000fce00078e00ff */
[----:B---3--:R-:W0:Y:S02]  /*0120*/  F2F.F64.F32 R2, R6 ;  /* 0x0000000600027310 */ /* 0x008e240000201800 */
[----:B0-----:R-:W-:-:S10]  /*0130*/  DMUL R2, R2, R4 ;  /* 0x0000000402027228 */ /* 0x001fd40000000000 */
[----:B------:R-:W0:Y:S02]  /*0140*/  F2I.U64.F64.TRUNC R2, R2 ;  /* 0x0000000200027311 */ /* 0x000e24000030d800 */
[----:B0-----:R-:W-:-:S04]  /*0150*/  LEA R4, P0, R2, UR10, 0x2 ;  /* 0x0000000a02047c11 */ /* 0x001fc8000f8010ff */
[----:B------:R-:W-:-:S05]  /*0160*/  LEA.HI.X R5, R2, UR11, R3, 0x2, P0 ;  /* 0x0000000b02057c11 */ /* 0x000fca00080f1403 */
[----:B------:R-:W-:Y:S01]  /*0170*/  REDG.E.ADD.STRONG.GPU desc[UR4][R4.64], R9 ;  /* 0x000000090400798e */ /* 0x000fe2000c12e104 */
[----:B------:R-:W-:Y:S05]  /*0180*/  EXIT ;  /* 0x000000000000794d */ /* 0x000fea0003800000 */
.L_x_0:
[----:B------:R-:W-:-:S00]  /*0190*/  BRA `(.L_x_0) ;  /* 0xfffffffc00fc7947 */ /* 0x000fc0000383ffff */
[----:B------:R-:W-:-:S00]  /*01a0*/  NOP ;  /* 0x0000000000007918 */ /* 0x000fc00000000000 */
        /* <DEDUP_REMOVED lines=13> */
.L_x_1:


//--------------------- .nv.shared.reserved.0     --------------------------
	.section	.nv.shared.reserved.0,"aw",@nobits
	.weak		__nv_reservedSMEM_offset_0_alias
	.size		__nv_reservedSMEM_offset_0_alias, 0, 64
	.other		__nv_reservedSMEM_offset_0_alias,@"STO_CUDA_RESERVED_SHARED STV_DEFAULT"
__nv_reservedSMEM_offset_0_alias:
	.zero		0
	.zero		64


//--------------------- .nv.constant0._Z12atomicReducePKfPimm --------------------------
	.section	.nv.constant0._Z12atomicReducePKfPimm,"a",@progbits
	.sectionflags	@""
	.align	4
.nv.constant0._Z12atomicReducePKfPimm:
	.zero		928


//--------------------- SYMBOLS --------------------------

	.type		.nv.reservedSmem.offset0,@object
	.size		.nv.reservedSmem.offset0,0x4
